//
// Generated by NVIDIA NVVM Compiler
//
// Compiler Build ID: CL-36424714
// Cuda compilation tools, release 13.0, V13.0.88
// Based on NVVM 20.0.0
//

.version 9.0
.target sm_100
.address_size 64

	// .globl	_Z28work_inefficient_scan_kernelPfPKfi
.extern .shared .align 16 .b8 sXY[];

.visible .entry _Z28work_inefficient_scan_kernelPfPKfi(
	.param .u64 .ptr .align 1 _Z28work_inefficient_scan_kernelPfPKfi_param_0,
	.param .u64 .ptr .align 1 _Z28work_inefficient_scan_kernelPfPKfi_param_1,
	.param .u32 _Z28work_inefficient_scan_kernelPfPKfi_param_2
)
{
	.reg .pred 	%p<4>;
	.reg .b32 	%r<14>;
	.reg .b32 	%f<8>;
	.reg .b64 	%rd<9>;

	ld.param.u64 	%rd1, [_Z28work_inefficient_scan_kernelPfPKfi_param_0];
	ld.param.u64 	%rd2, [_Z28work_inefficient_scan_kernelPfPKfi_param_1];
	ld.param.u32 	%r5, [_Z28work_inefficient_scan_kernelPfPKfi_param_2];
	mov.u32 	%r1, %tid.x;
	setp.ge.s32 	%p1, %r1, %r5;
	shl.b32 	%r6, %r1, 2;
	mov.u32 	%r7, sXY;
	add.s32 	%r2, %r7, %r6;
	@%p1 bra 	$L__BB0_2;
	cvta.to.global.u64 	%rd3, %rd2;
	mul.wide.u32 	%rd4, %r1, 4;
	add.s64 	%rd5, %rd3, %rd4;
	ld.global.f32 	%f4, [%rd5];
	st.shared.f32 	[%r2], %f4;
$L__BB0_2:
	setp.ne.s32 	%p2, %r1, 0;
	@%p2 bra 	$L__BB0_4;
	ld.shared.f32 	%f7, [sXY];
	bra.uni 	$L__BB0_6;
$L__BB0_4:
	mov.b32 	%r13, 1;
$L__BB0_5:
	bar.sync 	0;
	sub.s32 	%r9, %r1, %r13;
	shl.b32 	%r10, %r9, 2;
	add.s32 	%r12, %r7, %r10;
	ld.shared.f32 	%f5, [%r12];
	ld.shared.f32 	%f6, [%r2];
	add.f32 	%f7, %f5, %f6;
	st.shared.f32 	[%r2], %f7;
	shl.b32 	%r13, %r13, 1;
	setp.le.u32 	%p3, %r13, %r1;
	@%p3 bra 	$L__BB0_5;
$L__BB0_6:
	cvta.to.global.u64 	%rd6, %rd1;
	mul.wide.u32 	%rd7, %r1, 4;
	add.s64 	%rd8, %rd6, %rd7;
	st.global.f32 	[%rd8], %f7;
	ret;

}


// ===== COMPILED SASS (sm_100) =====

	.target	sm_100

	.elftype	@"ET_EXEC"


//--------------------- .note.nv.tkinfo           --------------------------
	.section	.note.nv.tkinfo,"",@"SHT_NOTE"
	.sectionflags	@"SHF_NOTE_NV_TKINFO"
	.tkinfo
        /*0018*/ 	.word	0x00000002
        /*0030*/ 	.string	""
        /*0030*/ 	.string	"ptxas"
        /*0030*/ 	.string	"Cuda compilation tools, release 13.0, V13.0.88"
        /*0030*/ 	.string	"Build cuda_13.0.r13.0/compiler.36424714_0"
        /*0030*/ 	.string	"-arch sm_100 -m 64 "



//--------------------- .note.nv.cuinfo           --------------------------
	.section	.note.nv.cuinfo,"",@"SHT_NOTE"
	.sectionflags	@"SHF_NOTE_NV_CUINFO"
        /*0018*/ 	.short	0x0002
        /*001a*/ 	.short	0x0064
        /*001c*/ 	.short	0x0082
	.zero		2


//--------------------- .nv.info                  --------------------------
	.section	.nv.info,"",@"SHT_CUDA_INFO"
	.align	4


	//----- nvinfo : EIATTR_REGCOUNT
	.align		4
        /*0000*/ 	.byte	0x04, 0x2f
        /*0002*/ 	.short	(.L_1 - .L_0)
	.align		4
.L_0:
        /*0004*/ 	.word	index@(_Z28work_inefficient_scan_kernelPfPKfi)
        /*0008*/ 	.word	0x0000000a


	//----- nvinfo : EIATTR_FRAME_SIZE
	.align		4
.L_1:
        /*000c*/ 	.byte	0x04, 0x11
        /*000e*/ 	.short	(.L_3 - .L_2)
	.align		4
.L_2:
        /*0010*/ 	.word	index@(_Z28work_inefficient_scan_kernelPfPKfi)
        /*0014*/ 	.word	0x00000000


	//----- nvinfo : EIATTR_MIN_STACK_SIZE
	.align		4
.L_3:
        /*0018*/ 	.byte	0x04, 0x12
        /*001a*/ 	.short	(.L_5 - .L_4)
	.align		4
.L_4:
        /*001c*/ 	.word	index@(_Z28work_inefficient_scan_kernelPfPKfi)
        /*0020*/ 	.word	0x00000000
.L_5:


//--------------------- .nv.compat                --------------------------
	.section	.nv.compat,"",@"SHT_CUDA_COMPAT_INFO"
	.align	4
        /*0000*/ 	.byte	0x02, 0x09, 0x00, 0x00, 0x02, 0x02, 0x01, 0x00, 0x02, 0x05, 0x05, 0x00, 0x03, 0x07, 0x01, 0x01
        /*0010*/ 	.byte	0x02, 0x03, 0x00, 0x00, 0x02, 0x06, 0x01, 0x00, 0x04, 0x0b, 0x08, 0x00, 0x09, 0x00, 0x00, 0x00
        /*0020*/ 	.byte	0x00, 0x00, 0x00, 0x00


//--------------------- .nv.info._Z28work_inefficient_scan_kernelPfPKfi --------------------------
	.section	.nv.info._Z28work_inefficient_scan_kernelPfPKfi,"",@"SHT_CUDA_INFO"
	.sectionflags	@""
	.align	4


	//----- nvinfo : EIATTR_CUDA_API_VERSION
	.align		4
        /*0000*/ 	.byte	0x04, 0x37
        /*0002*/ 	.short	(.L_7 - .L_6)
.L_6:
        /*0004*/ 	.word	0x00000082


	//----- nvinfo : EIATTR_KPARAM_INFO
	.align		4
.L_7:
        /*0008*/ 	.byte	0x04, 0x17
        /*000a*/ 	.short	(.L_9 - .L_8)
.L_8:
        /*000c*/ 	.word	0x00000000
        /*0010*/ 	.short	0x0002
        /*0012*/ 	.short	0x0010
        /*0014*/ 	.byte	0x00, 0xf0, 0x11, 0x00


	//----- nvinfo : EIATTR_KPARAM_INFO
	.align		4
.L_9:
        /*0018*/ 	.byte	0x04, 0x17
        /*001a*/ 	.short	(.L_11 - .L_10)
.L_10:
        /*001c*/ 	.word	0x00000000
        /*0020*/ 	.short	0x0001
        /*0022*/ 	.short	0x0008
        /*0024*/ 	.byte	0x00, 0xf5, 0x21, 0x00


	//----- nvinfo : EIATTR_KPARAM_INFO
	.align		4
.L_11:
        /*0028*/ 	.byte	0x04, 0x17
        /*002a*/ 	.short	(.L_13 - .L_12)
.L_12:
        /*002c*/ 	.word	0x00000000
        /*0030*/ 	.short	0x0000
        /*0032*/ 	.short	0x0000
        /*0034*/ 	.byte	0x00, 0xf5, 0x21, 0x00


	//----- nvinfo : EIATTR_SPARSE_MMA_MASK
	.align		4
.L_13:
        /*0038*/ 	.byte	0x03, 0x50
        /*003a*/ 	.short	0x0000


	//----- nvinfo : EIATTR_MAXREG_COUNT
	.align		4
        /*003c*/ 	.byte	0x03, 0x1b
        /*003e*/ 	.short	0x00ff


	//----- nvinfo : EIATTR_NUM_BARRIERS
	.align		4
        /*0040*/ 	.byte	0x02, 0x4c
        /*0042*/ 	.byte	0x01
	.zero		1


	//----- nvinfo : EIATTR_MERCURY_ISA_VERSION
	.align		4
        /*0044*/ 	.byte	0x03, 0x5f
        /*0046*/ 	.short	0x0101


	//----- nvinfo : EIATTR_VRC_CTA_INIT_COUNT
	.align		4
        /*0048*/ 	.byte	0x02, 0x4a
	.zero		1
	.zero		1


	//----- nvinfo : EIATTR_EXIT_INSTR_OFFSETS
	.align		4
        /*004c*/ 	.byte	0x04, 0x1c
        /*004e*/ 	.short	(.L_15 - .L_14)


	//   ....[0]....
.L_14:
        /*0050*/ 	.word	0x000001f0


	//----- nvinfo : EIATTR_CRS_STACK_SIZE
	.align		4
.L_15:
        /*0054*/ 	.byte	0x04, 0x1e
        /*0056*/ 	.short	(.L_17 - .L_16)
.L_16:
        /*0058*/ 	.word	0x00000000


	//----- nvinfo : EIATTR_CBANK_PARAM_SIZE
	.align		4
.L_17:
        /*005c*/ 	.byte	0x03, 0x19
        /*005e*/ 	.short	0x0014


	//----- nvinfo : EIATTR_PARAM_CBANK
	.align		4
        /*0060*/ 	.byte	0x04, 0x0a
        /*0062*/ 	.short	(.L_19 - .L_18)
	.align		4
.L_18:
        /*0064*/ 	.word	index@(.nv.constant0._Z28work_inefficient_scan_kernelPfPKfi)
        /*0068*/ 	.short	0x0380
        /*006a*/ 	.short	0x0014


	//----- nvinfo : EIATTR_SW_WAR
	.align		4
.L_19:
        /*006c*/ 	.byte	0x04, 0x36
        /*006e*/ 	.short	(.L_21 - .L_20)
.L_20:
        /*0070*/ 	.word	0x00000008
.L_21:


//--------------------- .nv.callgraph             --------------------------
	.section	.nv.callgraph,"",@"SHT_CUDA_CALLGRAPH"
	.align	4
	.sectionentsize	8
	.align		4
        /*0000*/ 	.word	0x00000000
	.align		4
        /*0004*/ 	.word	0xffffffff
	.align		4
        /*0008*/ 	.word	0x00000000
	.align		4
        /*000c*/ 	.word	0xfffffffe
	.align		4
        /*0010*/ 	.word	0x00000000
	.align		4
        /*0014*/ 	.word	0xfffffffd
	.align		4
        /*0018*/ 	.word	0x00000000
	.align		4
        /*001c*/ 	.word	0xfffffffc


//--------------------- .text._Z28work_inefficient_scan_kernelPfPKfi --------------------------
	.section	.text._Z28work_inefficient_scan_kernelPfPKfi,"ax",@progbits
	.align	128
        .global         _Z28work_inefficient_scan_kernelPfPKfi
        .type           _Z28work_inefficient_scan_kernelPfPKfi,@function
        .size           _Z28work_inefficient_scan_kernelPfPKfi,(.L_x_3 - _Z28work_inefficient_scan_kernelPfPKfi)
        .other          _Z28work_inefficient_scan_kernelPfPKfi,@"STO_CUDA_ENTRY STV_DEFAULT"
_Z28work_inefficient_scan_kernelPfPKfi:
.text._Z28work_inefficient_scan_kernelPfPKfi:
[----:B------:R-:W-:Y:S01]  /*0000*/  LDC R1, c[0x0][0x37c] ;  /* 0x0000df00ff017b82 */ /* 0x000fe20000000800 */
[----:B------:R-:W0:Y:S01]  /*0010*/  S2R R7, SR_TID.X ;  /* 0x0000000000077919 */ /* 0x000e220000002100 */
[----:B------:R-:W0:Y:S01]  /*0020*/  LDCU UR4, c[0x0][0x390] ;  /* 0x00007200ff0477ac */ /* 0x000e220008000800 */
[----:B------:R-:W1:Y:S01]  /*0030*/  LDCU.64 UR6, c[0x0][0x358] ;  /* 0x00006b00ff0677ac */ /* 0x000e620008000a00 */
[----:B0-----:R-:W-:-:S13]  /*0040*/  ISETP.GE.AND P0, PT, R7, UR4, PT ;  /* 0x0000000407007c0c */ /* 0x001fda000bf06270 */
[----:B------:R-:W0:Y:S02]  /*0050*/  @!P0 LDC.64 R2, c[0x0][0x388] ;  /* 0x0000e200ff028b82 */ /* 0x000e240000000a00 */
[----:B0-----:R-:W-:-:S06]  /*0060*/  @!P0 IMAD.WIDE.U32 R2, R7, 0x4, R2 ;  /* 0x0000000407028825 */ /* 0x001fcc00078e0002 */
[----:B-1----:R-:W2:Y:S01]  /*0070*/  @!P0 LDG.E R3, desc[UR6][R2.64] ;  /* 0x0000000602038981 */ /* 0x002ea2000c1e1900 */
[----:B------:R-:W0:Y:S01]  /*0080*/  S2UR UR5, SR_CgaCtaId ;  /* 0x00000000000579c3 */ /* 0x000e220000008800 */
[----:B------:R-:W-:Y:S01]  /*0090*/  UMOV UR4, 0x400 ;  /* 0x0000040000047882 */ /* 0x000fe20000000000 */
[----:B------:R-:W-:Y:S01]  /*00a0*/  ISETP.NE.AND P1, PT, R7, RZ, PT ;  /* 0x000000ff0700720c */ /* 0x000fe20003f25270 */
[----:B0-----:R-:W-:-:S06]  /*00b0*/  ULEA UR4, UR5, UR4, 0x18 ;  /* 0x0000000405047291 */ /* 0x001fcc000f8ec0ff */
[----:B------:R-:W-:-:S05]  /*00c0*/  LEA R0, R7, UR4, 0x2 ;  /* 0x0000000407007c11 */ /* 0x000fca000f8e10ff */
[----:B--2---:R0:W-:Y:S04]  /*00d0*/  @!P0 STS [R0], R3 ;  /* 0x0000000300008388 */ /* 0x0041e80000000800 */
[----:B------:R-:W1:Y:S01]  /*00e0*/  @!P1 LDS R5, [UR4] ;  /* 0x00000004ff059984 */ /* 0x000e620008000800 */
[----:B------:R-:W-:Y:S05]  /*00f0*/  @!P1 BRA `(.L_x_0) ;  /* 0x0000000000309947 */ /* 0x000fea0003800000 */
[----:B------:R-:W-:-:S07]  /*0100*/  IMAD.MOV.U32 R2, RZ, RZ, 0x1 ;  /* 0x00000001ff027424 */ /* 0x000fce00078e00ff */
.L_x_1:
[----:B------:R-:W-:Y:S05]  /*0110*/  WARPSYNC.ALL ;  /* 0x0000000000007948 */ /* 0x000fea0003800000 */
[----:B------:R-:W-:Y:S01]  /*0120*/  BAR.SYNC.DEFER_BLOCKING 0x0 ;  /* 0x0000000000007b1d */ /* 0x000fe20000010000 */
[----:B0-----:R-:W-:Y:S01]  /*0130*/  IADD3 R3, PT, PT, R7, -R2, RZ ;  /* 0x8000000207037210 */ /* 0x001fe20007ffe0ff */
[----:B------:R-:W-:-:S03]  /*0140*/  IMAD.SHL.U32 R2, R2, 0x2, RZ ;  /* 0x0000000202027824 */ /* 0x000fc600078e00ff */
[----:B------:R-:W-:Y:S02]  /*0150*/  LEA R3, R3, UR4, 0x2 ;  /* 0x0000000403037c11 */ /* 0x000fe4000f8e10ff */
[----:B------:R-:W-:-:S04]  /*0160*/  ISETP.GT.U32.AND P0, PT, R2, R7, PT ;  /* 0x000000070200720c */ /* 0x000fc80003f04070 */
[----:B------:R-:W-:Y:S04]  /*0170*/  LDS R3, [R3] ;  /* 0x0000000003037984 */ /* 0x000fe80000000800 */
[----:B------:R-:W1:Y:S02]  /*0180*/  LDS R4, [R0] ;  /* 0x0000000000047984 */ /* 0x000e640000000800 */
[----:B-12---:R-:W-:-:S05]  /*0190*/  FADD R5, R3, R4 ;  /* 0x0000000403057221 */ /* 0x006fca0000000000 */
[----:B------:R2:W-:Y:S01]  /*01a0*/  STS [R0], R5 ;  /* 0x0000000500007388 */ /* 0x0005e20000000800 */
[----:B------:R-:W-:Y:S05]  /*01b0*/  @!P0 BRA `(.L_x_1) ;  /* 0xfffffffc00d48947 */ /* 0x000fea000383ffff */
.L_x_0:
[----:B0-----:R-:W0:Y:S02]  /*01c0*/  LDC.64 R2, c[0x0][0x380] ;  /* 0x0000e000ff027b82 */ /* 0x001e240000000a00 */
[----:B0-----:R-:W-:-:S05]  /*01d0*/  IMAD.WIDE.U32 R2, R7, 0x4, R2 ;  /* 0x0000000407027825 */ /* 0x001fca00078e0002 */
[----:B-1----:R-:W-:Y:S01]  /*01e0*/  STG.E desc[UR6][R2.64], R5 ;  /* 0x0000000502007986 */ /* 0x002fe2000c101906 */
[----:B------:R-:W-:Y:S05]  /*01f0*/  EXIT ;  /* 0x000000000000794d */ /* 0x000fea0003800000 */
.L_x_2:
[----:B------:R-:W-:-:S00]  /*0200*/  BRA `(.L_x_2) ;  /* 0xfffffffc00fc7947 */ /* 0x000fc0000383ffff */
[----:B------:R-:W-:-:S00]  /*0210*/  NOP ;  /* 0x0000000000007918 */ /* 0x000fc00000000000 */
        /* <DEDUP_REMOVED lines=14> */
.L_x_3:


//--------------------- .nv.shared._Z28work_inefficient_scan_kernelPfPKfi --------------------------
	.section	.nv.shared._Z28work_inefficient_scan_kernelPfPKfi,"aw",@nobits
	.sectionflags	@""
	.align	16
	.zero		1024


//--------------------- .nv.shared.reserved.0     --------------------------
	.section	.nv.shared.reserved.0,"aw",@nobits
	.weak		__nv_reservedSMEM_offset_0_alias
	.size		__nv_reservedSMEM_offset_0_alias, 0, 64
	.other		__nv_reservedSMEM_offset_0_alias,@"STO_CUDA_RESERVED_SHARED STV_DEFAULT"
__nv_reservedSMEM_offset_0_alias:
	.zero		0
	.zero		64


//--------------------- .nv.constant0._Z28work_inefficient_scan_kernelPfPKfi --------------------------
	.section	.nv.constant0._Z28work_inefficient_scan_kernelPfPKfi,"a",@progbits
	.sectionflags	@""
	.align	4
.nv.constant0._Z28work_inefficient_scan_kernelPfPKfi:
	.zero		916


//--------------------- SYMBOLS --------------------------

	.type		.nv.reservedSmem.offset0,@object
	.size		.nv.reservedSmem.offset0,0x4
	.type		.nv.reservedSmem.cap,@object
	.size		.nv.reservedSmem.cap,0x4
